//
// Generated by NVIDIA NVVM Compiler
//
// Compiler Build ID: CL-36424714
// Cuda compilation tools, release 13.0, V13.0.88
// Based on NVVM 20.0.0
//

.version 9.0
.target sm_100
.address_size 64

	// .globl	_Z11compute_gpuPiS_i
.extern .func  (.param .b32 func_retval0) vprintf
(
	.param .b64 vprintf_param_0,
	.param .b64 vprintf_param_1
)
;
// _ZZ11compute_gpuPiS_iE6tile_s has been demoted
.global .align 1 .b8 $str[1];

.visible .entry _Z11compute_gpuPiS_i(
	.param .u64 .ptr .align 1 _Z11compute_gpuPiS_i_param_0,
	.param .u64 .ptr .align 1 _Z11compute_gpuPiS_i_param_1,
	.param .u32 _Z11compute_gpuPiS_i_param_2
)
{
	.reg .pred 	%p<47>;
	.reg .b32 	%r<157>;
	.reg .b64 	%rd<55>;
	// demoted variable
	.shared .align 4 .b8 _ZZ11compute_gpuPiS_iE6tile_s[208];
	ld.param.u64 	%rd4, [_Z11compute_gpuPiS_i_param_0];
	ld.param.u64 	%rd3, [_Z11compute_gpuPiS_i_param_1];
	ld.param.u32 	%r63, [_Z11compute_gpuPiS_i_param_2];
	cvta.to.global.u64 	%rd1, %rd4;
	mov.u32 	%r1, %ntid.x;
	mov.u32 	%r2, %ctaid.x;
	mov.u32 	%r3, %tid.x;
	mad.lo.s32 	%r4, %r1, %r2, %r3;
	mul.wide.u32 	%rd5, %r4, 4;
	add.s64 	%rd6, %rd1, %rd5;
	ld.global.u32 	%r64, [%rd6];
	shl.b32 	%r65, %r3, 2;
	mov.u32 	%r66, _ZZ11compute_gpuPiS_iE6tile_s;
	add.s32 	%r5, %r66, %r65;
	st.shared.u32 	[%r5+40], %r64;
	setp.gt.u32 	%p1, %r3, 9;
	@%p1 bra 	$L__BB0_4;
	setp.eq.s32 	%p2, %r2, 0;
	@%p2 bra 	$L__BB0_3;
	add.s32 	%r67, %r4, -10;
	mul.wide.u32 	%rd7, %r67, 4;
	add.s64 	%rd8, %rd1, %rd7;
	ld.global.u32 	%r68, [%rd8];
	st.shared.u32 	[%r5], %r68;
	bra.uni 	$L__BB0_4;
$L__BB0_3:
	mov.b32 	%r69, 0;
	st.shared.u32 	[%r5], %r69;
$L__BB0_4:
	add.s32 	%r70, %r1, -10;
	setp.lt.u32 	%p3, %r3, %r70;
	@%p3 bra 	$L__BB0_8;
	mov.u32 	%r71, %nctaid.x;
	add.s32 	%r72, %r71, -1;
	setp.ge.u32 	%p4, %r2, %r72;
	@%p4 bra 	$L__BB0_7;
	add.s32 	%r74, %r4, 10;
	mul.wide.u32 	%rd9, %r74, 4;
	add.s64 	%rd10, %rd1, %rd9;
	ld.global.u32 	%r75, [%rd10];
	st.shared.u32 	[%r5+80], %r75;
	bra.uni 	$L__BB0_8;
$L__BB0_7:
	mov.b32 	%r73, 0;
	st.shared.u32 	[%r5+80], %r73;
$L__BB0_8:
	bar.sync 	0;
	setp.ge.s32 	%p5, %r4, %r63;
	@%p5 bra 	$L__BB0_52;
	setp.ne.s32 	%p6, %r4, 242;
	@%p6 bra 	$L__BB0_11;
	mov.u64 	%rd11, $str;
	cvta.global.u64 	%rd12, %rd11;
	{ // callseq 0, 0
	.param .b64 param0;
	st.param.b64 	[param0], %rd12;
	.param .b64 param1;
	st.param.b64 	[param1], 0;
	.param .b32 retval0;
	call.uni (retval0), 
	vprintf, 
	(
	param0, 
	param1
	);
	ld.param.b32 	%r76, [retval0];
	} // callseq 0
$L__BB0_11:
	cvta.to.global.u64 	%rd13, %rd3;
	mul.wide.s32 	%rd14, %r4, 4;
	add.s64 	%rd2, %rd13, %rd14;
	setp.ne.s32 	%p7, %r4, 242;
	ld.shared.u32 	%r140, [%r5+40];
	ld.shared.u32 	%r78, [%r5];
	setp.gt.s32 	%p8, %r140, %r78;
	selp.u32 	%r7, 1, 0, %p8;
	st.global.u32 	[%rd2], %r7;
	@%p7 bra 	$L__BB0_13;
	mov.u64 	%rd15, $str;
	cvta.global.u64 	%rd16, %rd15;
	{ // callseq 1, 0
	.param .b64 param0;
	st.param.b64 	[param0], %rd16;
	.param .b64 param1;
	st.param.b64 	[param1], 0;
	.param .b32 retval0;
	call.uni (retval0), 
	vprintf, 
	(
	param0, 
	param1
	);
	ld.param.b32 	%r79, [retval0];
	} // callseq 1
	ld.shared.u32 	%r140, [%r5+40];
$L__BB0_13:
	setp.ne.s32 	%p9, %r4, 242;
	ld.shared.u32 	%r81, [%r5+4];
	setp.gt.s32 	%p10, %r140, %r81;
	selp.b32 	%r10, %r7, 0, %p10;
	st.global.u32 	[%rd2], %r10;
	@%p9 bra 	$L__BB0_15;
	mov.u64 	%rd17, $str;
	cvta.global.u64 	%rd18, %rd17;
	{ // callseq 2, 0
	.param .b64 param0;
	st.param.b64 	[param0], %rd18;
	.param .b64 param1;
	st.param.b64 	[param1], 0;
	.param .b32 retval0;
	call.uni (retval0), 
	vprintf, 
	(
	param0, 
	param1
	);
	ld.param.b32 	%r82, [retval0];
	} // callseq 2
	ld.shared.u32 	%r140, [%r5+40];
$L__BB0_15:
	setp.ne.s32 	%p11, %r4, 242;
	ld.shared.u32 	%r84, [%r5+8];
	setp.gt.s32 	%p12, %r140, %r84;
	selp.b32 	%r13, %r10, 0, %p12;
	st.global.u32 	[%rd2], %r13;
	@%p11 bra 	$L__BB0_17;
	mov.u64 	%rd19, $str;
	cvta.global.u64 	%rd20, %rd19;
	{ // callseq 3, 0
	.param .b64 param0;
	st.param.b64 	[param0], %rd20;
	.param .b64 param1;
	st.param.b64 	[param1], 0;
	.param .b32 retval0;
	call.uni (retval0), 
	vprintf, 
	(
	param0, 
	param1
	);
	ld.param.b32 	%r85, [retval0];
	} // callseq 3
	ld.shared.u32 	%r140, [%r5+40];
$L__BB0_17:
	setp.ne.s32 	%p13, %r4, 242;
	ld.shared.u32 	%r87, [%r5+12];
	setp.gt.s32 	%p14, %r140, %r87;
	selp.b32 	%r16, %r13, 0, %p14;
	st.global.u32 	[%rd2], %r16;
	@%p13 bra 	$L__BB0_19;
	mov.u64 	%rd21, $str;
	cvta.global.u64 	%rd22, %rd21;
	{ // callseq 4, 0
	.param .b64 param0;
	st.param.b64 	[param0], %rd22;
	.param .b64 param1;
	st.param.b64 	[param1], 0;
	.param .b32 retval0;
	call.uni (retval0), 
	vprintf, 
	(
	param0, 
	param1
	);
	ld.param.b32 	%r88, [retval0];
	} // callseq 4
	ld.shared.u32 	%r140, [%r5+40];
$L__BB0_19:
	setp.ne.s32 	%p15, %r4, 242;
	ld.shared.u32 	%r90, [%r5+16];
	setp.gt.s32 	%p16, %r140, %r90;
	selp.b32 	%r19, %r16, 0, %p16;
	st.global.u32 	[%rd2], %r19;
	@%p15 bra 	$L__BB0_21;
	mov.u64 	%rd23, $str;
	cvta.global.u64 	%rd24, %rd23;
	{ // callseq 5, 0
	.param .b64 param0;
	st.param.b64 	[param0], %rd24;
	.param .b64 param1;
	st.param.b64 	[param1], 0;
	.param .b32 retval0;
	call.uni (retval0), 
	vprintf, 
	(
	param0, 
	param1
	);
	ld.param.b32 	%r91, [retval0];
	} // callseq 5
	ld.shared.u32 	%r140, [%r5+40];
$L__BB0_21:
	setp.ne.s32 	%p17, %r4, 242;
	ld.shared.u32 	%r93, [%r5+20];
	setp.gt.s32 	%p18, %r140, %r93;
	selp.b32 	%r22, %r19, 0, %p18;
	st.global.u32 	[%rd2], %r22;
	@%p17 bra 	$L__BB0_23;
	mov.u64 	%rd25, $str;
	cvta.global.u64 	%rd26, %rd25;
	{ // callseq 6, 0
	.param .b64 param0;
	st.param.b64 	[param0], %rd26;
	.param .b64 param1;
	st.param.b64 	[param1], 0;
	.param .b32 retval0;
	call.uni (retval0), 
	vprintf, 
	(
	param0, 
	param1
	);
	ld.param.b32 	%r94, [retval0];
	} // callseq 6
	ld.shared.u32 	%r140, [%r5+40];
$L__BB0_23:
	setp.ne.s32 	%p19, %r4, 242;
	ld.shared.u32 	%r96, [%r5+24];
	setp.gt.s32 	%p20, %r140, %r96;
	selp.b32 	%r25, %r22, 0, %p20;
	st.global.u32 	[%rd2], %r25;
	@%p19 bra 	$L__BB0_25;
	mov.u64 	%rd27, $str;
	cvta.global.u64 	%rd28, %rd27;
	{ // callseq 7, 0
	.param .b64 param0;
	st.param.b64 	[param0], %rd28;
	.param .b64 param1;
	st.param.b64 	[param1], 0;
	.param .b32 retval0;
	call.uni (retval0), 
	vprintf, 
	(
	param0, 
	param1
	);
	ld.param.b32 	%r97, [retval0];
	} // callseq 7
	ld.shared.u32 	%r140, [%r5+40];
$L__BB0_25:
	setp.ne.s32 	%p21, %r4, 242;
	ld.shared.u32 	%r99, [%r5+28];
	setp.gt.s32 	%p22, %r140, %r99;
	selp.b32 	%r28, %r25, 0, %p22;
	st.global.u32 	[%rd2], %r28;
	@%p21 bra 	$L__BB0_27;
	mov.u64 	%rd29, $str;
	cvta.global.u64 	%rd30, %rd29;
	{ // callseq 8, 0
	.param .b64 param0;
	st.param.b64 	[param0], %rd30;
	.param .b64 param1;
	st.param.b64 	[param1], 0;
	.param .b32 retval0;
	call.uni (retval0), 
	vprintf, 
	(
	param0, 
	param1
	);
	ld.param.b32 	%r100, [retval0];
	} // callseq 8
	ld.shared.u32 	%r140, [%r5+40];
$L__BB0_27:
	setp.ne.s32 	%p23, %r4, 242;
	ld.shared.u32 	%r102, [%r5+32];
	setp.gt.s32 	%p24, %r140, %r102;
	selp.b32 	%r31, %r28, 0, %p24;
	st.global.u32 	[%rd2], %r31;
	@%p23 bra 	$L__BB0_29;
	mov.u64 	%rd31, $str;
	cvta.global.u64 	%rd32, %rd31;
	{ // callseq 9, 0
	.param .b64 param0;
	st.param.b64 	[param0], %rd32;
	.param .b64 param1;
	st.param.b64 	[param1], 0;
	.param .b32 retval0;
	call.uni (retval0), 
	vprintf, 
	(
	param0, 
	param1
	);
	ld.param.b32 	%r103, [retval0];
	} // callseq 9
	ld.shared.u32 	%r140, [%r5+40];
$L__BB0_29:
	setp.ne.s32 	%p25, %r4, 242;
	ld.shared.u32 	%r105, [%r5+36];
	setp.gt.s32 	%p26, %r140, %r105;
	selp.b32 	%r34, %r31, 0, %p26;
	st.global.u32 	[%rd2], %r34;
	@%p25 bra 	$L__BB0_31;
	mov.u64 	%rd33, $str;
	cvta.global.u64 	%rd34, %rd33;
	{ // callseq 10, 0
	.param .b64 param0;
	st.param.b64 	[param0], %rd34;
	.param .b64 param1;
	st.param.b64 	[param1], 0;
	.param .b32 retval0;
	call.uni (retval0), 
	vprintf, 
	(
	param0, 
	param1
	);
	ld.param.b32 	%r106, [retval0];
	} // callseq 10
$L__BB0_31:
	setp.ne.s32 	%p27, %r4, 242;
	st.global.u32 	[%rd2], %r34;
	@%p27 bra 	$L__BB0_33;
	mov.u64 	%rd35, $str;
	cvta.global.u64 	%rd36, %rd35;
	{ // callseq 11, 0
	.param .b64 param0;
	st.param.b64 	[param0], %rd36;
	.param .b64 param1;
	st.param.b64 	[param1], 0;
	.param .b32 retval0;
	call.uni (retval0), 
	vprintf, 
	(
	param0, 
	param1
	);
	ld.param.b32 	%r108, [retval0];
	} // callseq 11
$L__BB0_33:
	setp.ne.s32 	%p28, %r4, 242;
	ld.shared.u32 	%r149, [%r5+40];
	ld.shared.u32 	%r110, [%r5+44];
	setp.gt.s32 	%p29, %r149, %r110;
	selp.b32 	%r36, %r34, 0, %p29;
	st.global.u32 	[%rd2], %r36;
	@%p28 bra 	$L__BB0_35;
	mov.u64 	%rd37, $str;
	cvta.global.u64 	%rd38, %rd37;
	{ // callseq 12, 0
	.param .b64 param0;
	st.param.b64 	[param0], %rd38;
	.param .b64 param1;
	st.param.b64 	[param1], 0;
	.param .b32 retval0;
	call.uni (retval0), 
	vprintf, 
	(
	param0, 
	param1
	);
	ld.param.b32 	%r111, [retval0];
	} // callseq 12
	ld.shared.u32 	%r149, [%r5+40];
$L__BB0_35:
	setp.ne.s32 	%p30, %r4, 242;
	ld.shared.u32 	%r113, [%r5+48];
	setp.gt.s32 	%p31, %r149, %r113;
	selp.b32 	%r39, %r36, 0, %p31;
	st.global.u32 	[%rd2], %r39;
	@%p30 bra 	$L__BB0_37;
	mov.u64 	%rd39, $str;
	cvta.global.u64 	%rd40, %rd39;
	{ // callseq 13, 0
	.param .b64 param0;
	st.param.b64 	[param0], %rd40;
	.param .b64 param1;
	st.param.b64 	[param1], 0;
	.param .b32 retval0;
	call.uni (retval0), 
	vprintf, 
	(
	param0, 
	param1
	);
	ld.param.b32 	%r114, [retval0];
	} // callseq 13
	ld.shared.u32 	%r149, [%r5+40];
$L__BB0_37:
	setp.ne.s32 	%p32, %r4, 242;
	ld.shared.u32 	%r116, [%r5+52];
	setp.gt.s32 	%p33, %r149, %r116;
	selp.b32 	%r42, %r39, 0, %p33;
	st.global.u32 	[%rd2], %r42;
	@%p32 bra 	$L__BB0_39;
	mov.u64 	%rd41, $str;
	cvta.global.u64 	%rd42, %rd41;
	{ // callseq 14, 0
	.param .b64 param0;
	st.param.b64 	[param0], %rd42;
	.param .b64 param1;
	st.param.b64 	[param1], 0;
	.param .b32 retval0;
	call.uni (retval0), 
	vprintf, 
	(
	param0, 
	param1
	);
	ld.param.b32 	%r117, [retval0];
	} // callseq 14
	ld.shared.u32 	%r149, [%r5+40];
$L__BB0_39:
	setp.ne.s32 	%p34, %r4, 242;
	ld.shared.u32 	%r119, [%r5+56];
	setp.gt.s32 	%p35, %r149, %r119;
	selp.b32 	%r45, %r42, 0, %p35;
	st.global.u32 	[%rd2], %r45;
	@%p34 bra 	$L__BB0_41;
	mov.u64 	%rd43, $str;
	cvta.global.u64 	%rd44, %rd43;
	{ // callseq 15, 0
	.param .b64 param0;
	st.param.b64 	[param0], %rd44;
	.param .b64 param1;
	st.param.b64 	[param1], 0;
	.param .b32 retval0;
	call.uni (retval0), 
	vprintf, 
	(
	param0, 
	param1
	);
	ld.param.b32 	%r120, [retval0];
	} // callseq 15
	ld.shared.u32 	%r149, [%r5+40];
$L__BB0_41:
	setp.ne.s32 	%p36, %r4, 242;
	ld.shared.u32 	%r122, [%r5+60];
	setp.gt.s32 	%p37, %r149, %r122;
	selp.b32 	%r48, %r45, 0, %p37;
	st.global.u32 	[%rd2], %r48;
	@%p36 bra 	$L__BB0_43;
	mov.u64 	%rd45, $str;
	cvta.global.u64 	%rd46, %rd45;
	{ // callseq 16, 0
	.param .b64 param0;
	st.param.b64 	[param0], %rd46;
	.param .b64 param1;
	st.param.b64 	[param1], 0;
	.param .b32 retval0;
	call.uni (retval0), 
	vprintf, 
	(
	param0, 
	param1
	);
	ld.param.b32 	%r123, [retval0];
	} // callseq 16
	ld.shared.u32 	%r149, [%r5+40];
$L__BB0_43:
	setp.ne.s32 	%p38, %r4, 242;
	ld.shared.u32 	%r125, [%r5+64];
	setp.gt.s32 	%p39, %r149, %r125;
	selp.b32 	%r51, %r48, 0, %p39;
	st.global.u32 	[%rd2], %r51;
	@%p38 bra 	$L__BB0_45;
	mov.u64 	%rd47, $str;
	cvta.global.u64 	%rd48, %rd47;
	{ // callseq 17, 0
	.param .b64 param0;
	st.param.b64 	[param0], %rd48;
	.param .b64 param1;
	st.param.b64 	[param1], 0;
	.param .b32 retval0;
	call.uni (retval0), 
	vprintf, 
	(
	param0, 
	param1
	);
	ld.param.b32 	%r126, [retval0];
	} // callseq 17
	ld.shared.u32 	%r149, [%r5+40];
$L__BB0_45:
	setp.ne.s32 	%p40, %r4, 242;
	ld.shared.u32 	%r128, [%r5+68];
	setp.gt.s32 	%p41, %r149, %r128;
	selp.b32 	%r54, %r51, 0, %p41;
	st.global.u32 	[%rd2], %r54;
	@%p40 bra 	$L__BB0_47;
	mov.u64 	%rd49, $str;
	cvta.global.u64 	%rd50, %rd49;
	{ // callseq 18, 0
	.param .b64 param0;
	st.param.b64 	[param0], %rd50;
	.param .b64 param1;
	st.param.b64 	[param1], 0;
	.param .b32 retval0;
	call.uni (retval0), 
	vprintf, 
	(
	param0, 
	param1
	);
	ld.param.b32 	%r129, [retval0];
	} // callseq 18
	ld.shared.u32 	%r149, [%r5+40];
$L__BB0_47:
	setp.ne.s32 	%p42, %r4, 242;
	ld.shared.u32 	%r131, [%r5+72];
	setp.gt.s32 	%p43, %r149, %r131;
	selp.b32 	%r57, %r54, 0, %p43;
	st.global.u32 	[%rd2], %r57;
	@%p42 bra 	$L__BB0_49;
	mov.u64 	%rd51, $str;
	cvta.global.u64 	%rd52, %rd51;
	{ // callseq 19, 0
	.param .b64 param0;
	st.param.b64 	[param0], %rd52;
	.param .b64 param1;
	st.param.b64 	[param1], 0;
	.param .b32 retval0;
	call.uni (retval0), 
	vprintf, 
	(
	param0, 
	param1
	);
	ld.param.b32 	%r132, [retval0];
	} // callseq 19
	ld.shared.u32 	%r149, [%r5+40];
$L__BB0_49:
	setp.ne.s32 	%p44, %r4, 242;
	ld.shared.u32 	%r134, [%r5+76];
	setp.gt.s32 	%p45, %r149, %r134;
	selp.b32 	%r60, %r57, 0, %p45;
	st.global.u32 	[%rd2], %r60;
	@%p44 bra 	$L__BB0_51;
	mov.u64 	%rd53, $str;
	cvta.global.u64 	%rd54, %rd53;
	{ // callseq 20, 0
	.param .b64 param0;
	st.param.b64 	[param0], %rd54;
	.param .b64 param1;
	st.param.b64 	[param1], 0;
	.param .b32 retval0;
	call.uni (retval0), 
	vprintf, 
	(
	param0, 
	param1
	);
	ld.param.b32 	%r135, [retval0];
	} // callseq 20
	ld.shared.u32 	%r149, [%r5+40];
$L__BB0_51:
	ld.shared.u32 	%r137, [%r5+80];
	setp.gt.s32 	%p46, %r149, %r137;
	selp.b32 	%r138, %r60, 0, %p46;
	st.global.u32 	[%rd2], %r138;
$L__BB0_52:
	ret;

}


// ===== COMPILED SASS (sm_100) =====

	.target	sm_100

	.elftype	@"ET_EXEC"


//--------------------- .note.nv.tkinfo           --------------------------
	.section	.note.nv.tkinfo,"",@"SHT_NOTE"
	.sectionflags	@"SHF_NOTE_NV_TKINFO"
	.tkinfo
        /*0018*/ 	.word	0x00000002
        /*0030*/ 	.string	""
        /*0030*/ 	.string	"ptxas"
        /*0030*/ 	.string	"Cuda compilation tools, release 13.0, V13.0.88"
        /*0030*/ 	.string	"Build cuda_13.0.r13.0/compiler.36424714_0"
        /*0030*/ 	.string	"-arch sm_100 -m 64 "



//--------------------- .note.nv.cuinfo           --------------------------
	.section	.note.nv.cuinfo,"",@"SHT_NOTE"
	.sectionflags	@"SHF_NOTE_NV_CUINFO"
        /*0018*/ 	.short	0x0002
        /*001a*/ 	.short	0x0064
        /*001c*/ 	.short	0x0082
	.zero		2


//--------------------- .nv.info                  --------------------------
	.section	.nv.info,"",@"SHT_CUDA_INFO"
	.align	4


	//----- nvinfo : EIATTR_REGCOUNT
	.align		4
        /*0000*/ 	.byte	0x04, 0x2f
        /*0002*/ 	.short	(.L_2 - .L_1)
	.align		4
.L_1:
        /*0004*/ 	.word	index@(_Z11compute_gpuPiS_i)
        /*0008*/ 	.word	0x0000001a


	//----- nvinfo : EIATTR_FRAME_SIZE
	.align		4
.L_2:
        /*000c*/ 	.byte	0x04, 0x11
        /*000e*/ 	.short	(.L_4 - .L_3)
	.align		4
.L_3:
        /*0010*/ 	.word	index@(_Z11compute_gpuPiS_i)
        /*0014*/ 	.word	0x00000000


	//----- nvinfo : EIATTR_MIN_STACK_SIZE
	.align		4
.L_4:
        /*0018*/ 	.byte	0x04, 0x12
        /*001a*/ 	.short	(.L_6 - .L_5)
	.align		4
.L_5:
        /*001c*/ 	.word	index@(_Z11compute_gpuPiS_i)
        /*0020*/ 	.word	0x00000000
.L_6:


//--------------------- .nv.compat                --------------------------
	.section	.nv.compat,"",@"SHT_CUDA_COMPAT_INFO"
	.align	4
        /*0000*/ 	.byte	0x02, 0x09, 0x00, 0x00, 0x02, 0x02, 0x01, 0x00, 0x02, 0x05, 0x05, 0x00, 0x03, 0x07, 0x01, 0x01
        /*0010*/ 	.byte	0x02, 0x03, 0x00, 0x00, 0x02, 0x06, 0x01, 0x00, 0x04, 0x0b, 0x08, 0x00, 0x09, 0x00, 0x00, 0x00
        /*0020*/ 	.byte	0x00, 0x00, 0x00, 0x00


//--------------------- .nv.info._Z11compute_gpuPiS_i --------------------------
	.section	.nv.info._Z11compute_gpuPiS_i,"",@"SHT_CUDA_INFO"
	.sectionflags	@""
	.align	4


	//----- nvinfo : EIATTR_CUDA_API_VERSION
	.align		4
        /*0000*/ 	.byte	0x04, 0x37
        /*0002*/ 	.short	(.L_8 - .L_7)
.L_7:
        /*0004*/ 	.word	0x00000082


	//----- nvinfo : EIATTR_KPARAM_INFO
	.align		4
.L_8:
        /*0008*/ 	.byte	0x04, 0x17
        /*000a*/ 	.short	(.L_10 - .L_9)
.L_9:
        /*000c*/ 	.word	0x00000000
        /*0010*/ 	.short	0x0002
        /*0012*/ 	.short	0x0010
        /*0014*/ 	.byte	0x00, 0xf0, 0x11, 0x00


	//----- nvinfo : EIATTR_KPARAM_INFO
	.align		4
.L_10:
        /*0018*/ 	.byte	0x04, 0x17
        /*001a*/ 	.short	(.L_12 - .L_11)
.L_11:
        /*001c*/ 	.word	0x00000000
        /*0020*/ 	.short	0x0001
        /*0022*/ 	.short	0x0008
        /*0024*/ 	.byte	0x00, 0xf5, 0x21, 0x00


	//----- nvinfo : EIATTR_KPARAM_INFO
	.align		4
.L_12:
        /*0028*/ 	.byte	0x04, 0x17
        /*002a*/ 	.short	(.L_14 - .L_13)
.L_13:
        /*002c*/ 	.word	0x00000000
        /*0030*/ 	.short	0x0000
        /*0032*/ 	.short	0x0000
        /*0034*/ 	.byte	0x00, 0xf5, 0x21, 0x00


	//----- nvinfo : EIATTR_SPARSE_MMA_MASK
	.align		4
.L_14:
        /*0038*/ 	.byte	0x03, 0x50
        /*003a*/ 	.short	0x0000


	//----- nvinfo : EIATTR_MAXREG_COUNT
	.align		4
        /*003c*/ 	.byte	0x03, 0x1b
        /*003e*/ 	.short	0x00ff


	//----- nvinfo : EIATTR_NUM_BARRIERS
	.align		4
        /*0040*/ 	.byte	0x02, 0x4c
        /*0042*/ 	.byte	0x01
	.zero		1


	//----- nvinfo : EIATTR_EXTERNS
	.align		4
        /*0044*/ 	.byte	0x04, 0x0f
        /*0046*/ 	.short	(.L_16 - .L_15)


	//   ....[0]....
	.align		4
.L_15:
        /*0048*/ 	.word	index@(vprintf)


	//----- nvinfo : EIATTR_MERCURY_ISA_VERSION
	.align		4
.L_16:
        /*004c*/ 	.byte	0x03, 0x5f
        /*004e*/ 	.short	0x0101


	//----- nvinfo : EIATTR_VRC_CTA_INIT_COUNT
	.align		4
        /*0050*/ 	.byte	0x02, 0x4a
	.zero		1
	.zero		1


	//----- nvinfo : EIATTR_SYSCALL_OFFSETS
	.align		4
        /*0054*/ 	.byte	0x04, 0x46
        /*0056*/ 	.short	(.L_18 - .L_17)


	//   ....[0]....
.L_17:
        /*0058*/ 	.word	0x00000370


	//   ....[1]....
        /*005c*/ 	.word	0x000004a0


	//   ....[2]....
        /*0060*/ 	.word	0x000005b0


	//   ....[3]....
        /*0064*/ 	.word	0x000006c0


	//   ....[4]....
        /*0068*/ 	.word	0x000007d0


	//   ....[5]....
        /*006c*/ 	.word	0x000008e0


	//   ....[6]....
        /*0070*/ 	.word	0x000009f0


	//   ....[7]....
        /*0074*/ 	.word	0x00000b00


	//   ....[8]....
        /*0078*/ 	.word	0x00000c10


	//   ....[9]....
        /*007c*/ 	.word	0x00000d20


	//   ....[10]....
        /*0080*/ 	.word	0x00000e30


	//   ....[11]....
        /*0084*/ 	.word	0x00000f00


	//   ....[12]....
        /*0088*/ 	.word	0x00001010


	//   ....[13]....
        /*008c*/ 	.word	0x00001120


	//   ....[14]....
        /*0090*/ 	.word	0x00001230


	//   ....[15]....
        /*0094*/ 	.word	0x00001340


	//   ....[16]....
        /*0098*/ 	.word	0x00001450


	//   ....[17]....
        /*009c*/ 	.word	0x00001560


	//   ....[18]....
        /*00a0*/ 	.word	0x00001670


	//   ....[19]....
        /*00a4*/ 	.word	0x00001780


	//   ....[20]....
        /*00a8*/ 	.word	0x00001890


	//----- nvinfo : EIATTR_EXIT_INSTR_OFFSETS
	.align		4
.L_18:
        /*00ac*/ 	.byte	0x04, 0x1c
        /*00ae*/ 	.short	(.L_20 - .L_19)


	//   ....[0]....
.L_19:
        /*00b0*/ 	.word	0x000002c0


	//   ....[1]....
        /*00b4*/ 	.word	0x00001900


	//----- nvinfo : EIATTR_CRS_STACK_SIZE
	.align		4
.L_20:
        /*00b8*/ 	.byte	0x04, 0x1e
        /*00ba*/ 	.short	(.L_22 - .L_21)
.L_21:
        /*00bc*/ 	.word	0x00000000


	//----- nvinfo : EIATTR_CBANK_PARAM_SIZE
	.align		4
.L_22:
        /*00c0*/ 	.byte	0x03, 0x19
        /*00c2*/ 	.short	0x0014


	//----- nvinfo : EIATTR_PARAM_CBANK
	.align		4
        /*00c4*/ 	.byte	0x04, 0x0a
        /*00c6*/ 	.short	(.L_24 - .L_23)
	.align		4
.L_23:
        /*00c8*/ 	.word	index@(.nv.constant0._Z11compute_gpuPiS_i)
        /*00cc*/ 	.short	0x0380
        /*00ce*/ 	.short	0x0014


	//----- nvinfo : EIATTR_SW_WAR
	.align		4
.L_24:
        /*00d0*/ 	.byte	0x04, 0x36
        /*00d2*/ 	.short	(.L_26 - .L_25)
.L_25:
        /*00d4*/ 	.word	0x00000008
.L_26:


//--------------------- .nv.callgraph             --------------------------
	.section	.nv.callgraph,"",@"SHT_CUDA_CALLGRAPH"
	.align	4
	.sectionentsize	8
	.align		4
        /*0000*/ 	.word	0x00000000
	.align		4
        /*0004*/ 	.word	0xffffffff
	.align		4
        /*0008*/ 	.word	index@(_Z11compute_gpuPiS_i)
	.align		4
        /*000c*/ 	.word	index@(vprintf)
	.align		4
        /*0010*/ 	.word	0x00000000
	.align		4
        /*0014*/ 	.word	0xfffffffe
	.align		4
        /*0018*/ 	.word	0x00000000
	.align		4
        /*001c*/ 	.word	0xfffffffd
	.align		4
        /*0020*/ 	.word	0x00000000
	.align		4
        /*0024*/ 	.word	0xfffffffc


//--------------------- .nv.constant4             --------------------------
	.section	.nv.constant4,"a",@progbits
	.align	8
	.align		8
.nv.constant4:
        /*0000*/ 	.dword	vprintf
	.align		8
        /*0008*/ 	.dword	$str


//--------------------- .text._Z11compute_gpuPiS_i --------------------------
	.section	.text._Z11compute_gpuPiS_i,"ax",@progbits
	.align	128
        .global         _Z11compute_gpuPiS_i
        .type           _Z11compute_gpuPiS_i,@function
        .size           _Z11compute_gpuPiS_i,(.L_x_67 - _Z11compute_gpuPiS_i)
        .other          _Z11compute_gpuPiS_i,@"STO_CUDA_ENTRY STV_DEFAULT"
_Z11compute_gpuPiS_i:
.text._Z11compute_gpuPiS_i:
[----:B------:R-:W0:Y:S01]  /*0000*/  LDC R1, c[0x0][0x37c] ;  /* 0x0000df00ff017b82 */ /* 0x000e220000000800 */
[----:B------:R-:W1:Y:S07]  /*0010*/  S2R R7, SR_TID.X ;  /* 0x0000000000077919 */ /* 0x000e6e0000002100 */
[----:B------:R-:W2:Y:S01]  /*0020*/  LDC.64 R4, c[0x0][0x380] ;  /* 0x0000e000ff047b82 */ /* 0x000ea20000000a00 */
[----:B------:R-:W1:Y:S01]  /*0030*/  LDCU UR6, c[0x0][0x360] ;  /* 0x00006c00ff0677ac */ /* 0x000e620008000800 */
[----:B------:R-:W1:Y:S01]  /*0040*/  S2R R0, SR_CTAID.X ;  /* 0x0000000000007919 */ /* 0x000e620000002500 */
[----:B------:R-:W3:Y:S01]  /*0050*/  LDCU.64 UR36, c[0x0][0x358] ;  /* 0x00006b00ff2477ac */ /* 0x000ee20008000a00 */
[----:B-1----:R-:W-:-:S04]  /*0060*/  IMAD R19, R0, UR6, R7 ;  /* 0x0000000600137c24 */ /* 0x002fc8000f8e0207 */
[----:B--2---:R-:W-:-:S06]  /*0070*/  IMAD.WIDE.U32 R2, R19, 0x4, R4 ;  /* 0x0000000413027825 */ /* 0x004fcc00078e0004 */
[----:B---3--:R-:W2:Y:S01]  /*0080*/  LDG.E R3, desc[UR36][R2.64] ;  /* 0x0000002402037981 */ /* 0x008ea2000c1e1900 */
[----:B------:R-:W1:Y:S01]  /*0090*/  S2UR UR5, SR_CgaCtaId ;  /* 0x00000000000579c3 */ /* 0x000e620000008800 */
[----:B------:R-:W-:Y:S01]  /*00a0*/  UMOV UR4, 0x400 ;  /* 0x0000040000047882 */ /* 0x000fe20000000000 */
[----:B------:R-:W-:Y:S01]  /*00b0*/  ISETP.GT.U32.AND P0, PT, R7, 0x9, PT ;  /* 0x000000090700780c */ /* 0x000fe20003f04070 */
[----:B------:R-:W-:Y:S01]  /*00c0*/  BSSY.RECONVERGENT B0, `(.L_x_0) ;  /* 0x000000d000007945 */ /* 0x000fe20003800200 */
[----:B-1----:R-:W-:-:S06]  /*00d0*/  ULEA UR4, UR5, UR4, 0x18 ;  /* 0x0000000405047291 */ /* 0x002fcc000f8ec0ff */
[----:B------:R-:W-:-:S05]  /*00e0*/  LEA R18, R7, UR4, 0x2 ;  /* 0x0000000407127c11 */ /* 0x000fca000f8e10ff */
[----:B--2---:R1:W-:Y:S01]  /*00f0*/  STS [R18+0x28], R3 ;  /* 0x0000280312007388 */ /* 0x0043e20000000800 */
[----:B0-----:R-:W-:Y:S05]  /*0100*/  @P0 BRA `(.L_x_1) ;  /* 0x0000000000200947 */ /* 0x001fea0003800000 */
[----:B------:R-:W-:-:S13]  /*0110*/  ISETP.NE.AND P0, PT, R0, RZ, PT ;  /* 0x000000ff0000720c */ /* 0x000fda0003f05270 */
[----:B------:R-:W-:Y:S05]  /*0120*/  @!P0 BRA `(.L_x_2) ;  /* 0x0000000000148947 */ /* 0x000fea0003800000 */
[----:B-1----:R-:W-:-:S04]  /*0130*/  VIADD R3, R19, 0xfffffff6 ;  /* 0xfffffff613037836 */ /* 0x002fc80000000000 */
[----:B------:R-:W-:-:S06]  /*0140*/  IMAD.WIDE.U32 R2, R3, 0x4, R4 ;  /* 0x0000000403027825 */ /* 0x000fcc00078e0004 */
[----:B------:R-:W2:Y:S04]  /*0150*/  LDG.E R3, desc[UR36][R2.64] ;  /* 0x0000002402037981 */ /* 0x000ea8000c1e1900 */
[----:B--2---:R0:W-:Y:S01]  /*0160*/  STS [R18], R3 ;  /* 0x0000000312007388 */ /* 0x0041e20000000800 */
[----:B------:R-:W-:Y:S05]  /*0170*/  BRA `(.L_x_1) ;  /* 0x0000000000047947 */ /* 0x000fea0003800000 */
.L_x_2:
[----:B------:R2:W-:Y:S02]  /*0180*/  STS [R18], RZ ;  /* 0x000000ff12007388 */ /* 0x0005e40000000800 */
.L_x_1:
[----:B------:R-:W-:Y:S05]  /*0190*/  BSYNC.RECONVERGENT B0 ;  /* 0x0000000000007941 */ /* 0x000fea0003800200 */
.L_x_0:
[----:B------:R-:W-:Y:S01]  /*01a0*/  UIADD3 UR4, UPT, UPT, UR6, -0xa, URZ ;  /* 0xfffffff606047890 */ /* 0x000fe2000fffe0ff */
[----:B------:R-:W-:Y:S05]  /*01b0*/  BSSY.RECONVERGENT B0, `(.L_x_3) ;  /* 0x000000d000007945 */ /* 0x000fea0003800200 */
[----:B------:R-:W-:-:S13]  /*01c0*/  ISETP.GE.U32.AND P0, PT, R7, UR4, PT ;  /* 0x0000000407007c0c */ /* 0x000fda000bf06070 */
[----:B------:R-:W-:Y:S05]  /*01d0*/  @!P0 BRA `(.L_x_4) ;  /* 0x0000000000288947 */ /* 0x000fea0003800000 */
[----:B------:R-:W3:Y:S02]  /*01e0*/  LDCU UR4, c[0x0][0x370] ;  /* 0x00006e00ff0477ac */ /* 0x000ee40008000800 */
[----:B---3--:R-:W-:-:S06]  /*01f0*/  UIADD3 UR4, UPT, UPT, UR4, -0x1, URZ ;  /* 0xffffffff04047890 */ /* 0x008fcc000fffe0ff */
[----:B------:R-:W-:-:S13]  /*0200*/  ISETP.GE.U32.AND P0, PT, R0, UR4, PT ;  /* 0x0000000400007c0c */ /* 0x000fda000bf06070 */
[----:B------:R-:W-:Y:S05]  /*0210*/  @P0 BRA `(.L_x_5) ;  /* 0x0000000000140947 */ /* 0x000fea0003800000 */
[----:B01----:R-:W-:-:S04]  /*0220*/  VIADD R3, R19, 0xa ;  /* 0x0000000a13037836 */ /* 0x003fc80000000000 */
[----:B------:R-:W-:-:S06]  /*0230*/  IMAD.WIDE.U32 R2, R3, 0x4, R4 ;  /* 0x0000000403027825 */ /* 0x000fcc00078e0004 */
[----:B------:R-:W3:Y:S04]  /*0240*/  LDG.E R3, desc[UR36][R2.64] ;  /* 0x0000002402037981 */ /* 0x000ee8000c1e1900 */
[----:B---3--:R4:W-:Y:S01]  /*0250*/  STS [R18+0x50], R3 ;  /* 0x0000500312007388 */ /* 0x0089e20000000800 */
[----:B------:R-:W-:Y:S05]  /*0260*/  BRA `(.L_x_4) ;  /* 0x0000000000047947 */ /* 0x000fea0003800000 */
.L_x_5:
[----:B------:R3:W-:Y:S02]  /*0270*/  STS [R18+0x50], RZ ;  /* 0x000050ff12007388 */ /* 0x0007e40000000800 */
.L_x_4:
[----:B------:R-:W-:Y:S05]  /*0280*/  BSYNC.RECONVERGENT B0 ;  /* 0x0000000000007941 */ /* 0x000fea0003800200 */
.L_x_3:
[----:B------:R-:W5:Y:S01]  /*0290*/  LDCU UR4, c[0x0][0x390] ;  /* 0x00007200ff0477ac */ /* 0x000f620008000800 */
[----:B------:R-:W-:Y:S01]  /*02a0*/  BAR.SYNC.DEFER_BLOCKING 0x0 ;  /* 0x0000000000007b1d */ /* 0x000fe20000010000 */
[----:B-----5:R-:W-:-:S13]  /*02b0*/  ISETP.GE.AND P0, PT, R19, UR4, PT ;  /* 0x0000000413007c0c */ /* 0x020fda000bf06270 */
[----:B------:R-:W-:Y:S05]  /*02c0*/  @P0 EXIT ;  /* 0x000000000000094d */ /* 0x000fea0003800000 */
[----:B------:R-:W-:Y:S01]  /*02d0*/  ISETP.NE.AND P0, PT, R19, 0xf2, PT ;  /* 0x000000f21300780c */ /* 0x000fe20003f05270 */
[----:B------:R-:W-:-:S12]  /*02e0*/  BSSY.RECONVERGENT B6, `(.L_x_6) ;  /* 0x000000a000067945 */ /* 0x000fd80003800200 */
[----:B------:R-:W-:Y:S05]  /*02f0*/  @P0 BRA `(.L_x_7) ;  /* 0x0000000000200947 */ /* 0x000fea0003800000 */
[----:B------:R-:W-:Y:S01]  /*0300*/  MOV R0, 0x0 ;  /* 0x0000000000007802 */ /* 0x000fe20000000f00 */
[----:B------:R-:W5:Y:S01]  /*0310*/  LDCU.64 UR4, c[0x4][0x8] ;  /* 0x01000100ff0477ac */ /* 0x000f620008000a00 */
[----:B------:R-:W-:Y:S02]  /*0320*/  CS2R R6, SRZ ;  /* 0x0000000000067805 */ /* 0x000fe4000001ff00 */
[----:B01--4-:R0:W1:Y:S01]  /*0330*/  LDC.64 R2, c[0x4][R0] ;  /* 0x0100000000027b82 */ /* 0x0130620000000a00 */
[----:B-----5:R-:W-:Y:S02]  /*0340*/  IMAD.U32 R4, RZ, RZ, UR4 ;  /* 0x00000004ff047e24 */ /* 0x020fe4000f8e00ff */
[----:B0-----:R-:W-:-:S07]  /*0350*/  IMAD.U32 R5, RZ, RZ, UR5 ;  /* 0x00000005ff057e24 */ /* 0x001fce000f8e00ff */
[----:B------:R-:W-:-:S07]  /*0360*/  LEPC R20, `(.L_x_7) ;  /* 0x000000001014794e */ /* 0x000fce0000000000 */
[----:B-123--:R-:W-:Y:S05]  /*0370*/  CALL.ABS.NOINC R2 ;  /* 0x0000000002007343 */ /* 0x00efea0003c00000 */
.L_x_7:
[----:B------:R-:W-:Y:S05]  /*0380*/  BSYNC.RECONVERGENT B6 ;  /* 0x0000000000067941 */ /* 0x000fea0003800200 */
.L_x_6:
[----:B01--4-:R-:W-:Y:S01]  /*0390*/  LDS R3, [R18+0x28] ;  /* 0x0000280012037984 */ /* 0x013fe20000000800 */
[----:B------:R-:W0:Y:S01]  /*03a0*/  LDC.64 R16, c[0x0][0x388] ;  /* 0x0000e200ff107b82 */ /* 0x000e220000000a00 */
[----:B------:R-:W-:Y:S02]  /*03b0*/  BSSY.RECONVERGENT B6, `(.L_x_8) ;  /* 0x0000011000067945 */ /* 0x000fe40003800200 */
[----:B------:R-:W1:Y:S01]  /*03c0*/  LDS R0, [R18] ;  /* 0x0000000012007984 */ /* 0x000e620000000800 */
[----:B0-----:R-:W-:Y:S01]  /*03d0*/  IMAD.WIDE R16, R19, 0x4, R16 ;  /* 0x0000000413107825 */ /* 0x001fe200078e0210 */
[----:B-1----:R-:W-:-:S04]  /*03e0*/  ISETP.GT.AND P0, PT, R3, R0, PT ;  /* 0x000000000300720c */ /* 0x002fc80003f04270 */
[----:B------:R-:W-:Y:S02]  /*03f0*/  SEL R23, RZ, 0x1, !P0 ;  /* 0x00000001ff177807 */ /* 0x000fe40004000000 */
[----:B------:R-:W-:-:S03]  /*0400*/  ISETP.NE.AND P0, PT, R19, 0xf2, PT ;  /* 0x000000f21300780c */ /* 0x000fc60003f05270 */
[----:B------:R0:W-:Y:S10]  /*0410*/  STG.E desc[UR36][R16.64], R23 ;  /* 0x0000001710007986 */ /* 0x0001f4000c101924 */
[----:B------:R-:W-:Y:S05]  /*0420*/  @P0 BRA `(.L_x_9) ;  /* 0x0000000000240947 */ /* 0x000fea0003800000 */
[----:B------:R-:W-:Y:S01]  /*0430*/  MOV R0, 0x0 ;  /* 0x0000000000007802 */ /* 0x000fe20000000f00 */
[----:B------:R-:W1:Y:S01]  /*0440*/  LDCU.64 UR4, c[0x4][0x8] ;  /* 0x01000100ff0477ac */ /* 0x000e620008000a00 */
[----:B------:R-:W-:Y:S02]  /*0450*/  CS2R R6, SRZ ;  /* 0x0000000000067805 */ /* 0x000fe4000001ff00 */
[----:B------:R4:W0:Y:S01]  /*0460*/  LDC.64 R2, c[0x4][R0] ;  /* 0x0100000000027b82 */ /* 0x0008220000000a00 */
[----:B-1----:R-:W-:Y:S02]  /*0470*/  IMAD.U32 R4, RZ, RZ, UR4 ;  /* 0x00000004ff047e24 */ /* 0x002fe4000f8e00ff */
[----:B----4-:R-:W-:-:S07]  /*0480*/  IMAD.U32 R5, RZ, RZ, UR5 ;  /* 0x00000005ff057e24 */ /* 0x010fce000f8e00ff */
[----:B------:R-:W-:-:S07]  /*0490*/  LEPC R20, `(.L_x_10) ;  /* 0x000000001014794e */ /* 0x000fce0000000000 */
[----:B0-23--:R-:W-:Y:S05]  /*04a0*/  CALL.ABS.NOINC R2 ;  /* 0x0000000002007343 */ /* 0x00dfea0003c00000 */
.L_x_10:
[----:B------:R1:W4:Y:S02]  /*04b0*/  LDS R3, [R18+0x28] ;  /* 0x0000280012037984 */ /* 0x0003240000000800 */
.L_x_9:
[----:B------:R-:W-:Y:S05]  /*04c0*/  BSYNC.RECONVERGENT B6 ;  /* 0x0000000000067941 */ /* 0x000fea0003800200 */
.L_x_8:
[----:B------:R-:W4:Y:S01]  /*04d0*/  LDS R0, [R18+0x4] ;  /* 0x0000040012007984 */ /* 0x000f220000000800 */
[----:B------:R-:W-:Y:S01]  /*04e0*/  BSSY.RECONVERGENT B6, `(.L_x_11) ;  /* 0x000000f000067945 */ /* 0x000fe20003800200 */
[----:B----4-:R-:W-:-:S04]  /*04f0*/  ISETP.GT.AND P0, PT, R3, R0, PT ;  /* 0x000000000300720c */ /* 0x010fc80003f04270 */
[----:B0-----:R-:W-:Y:S02]  /*0500*/  SEL R23, R23, RZ, P0 ;  /* 0x000000ff17177207 */ /* 0x001fe40000000000 */
[----:B------:R-:W-:-:S03]  /*0510*/  ISETP.NE.AND P0, PT, R19, 0xf2, PT ;  /* 0x000000f21300780c */ /* 0x000fc60003f05270 */
[----:B------:R0:W-:Y:S10]  /*0520*/  STG.E desc[UR36][R16.64], R23 ;  /* 0x0000001710007986 */ /* 0x0001f4000c101924 */
[----:B------:R-:W-:Y:S05]  /*0530*/  @P0 BRA `(.L_x_12) ;  /* 0x0000000000240947 */ /* 0x000fea0003800000 */
[----:B------:R-:W-:Y:S01]  /*0540*/  MOV R0, 0x0 ;  /* 0x0000000000007802 */ /* 0x000fe20000000f00 */
[----:B------:R-:W4:Y:S01]  /*0550*/  LDCU.64 UR4, c[0x4][0x8] ;  /* 0x01000100ff0477ac */ /* 0x000f220008000a00 */
[----:B------:R-:W-:Y:S02]  /*0560*/  CS2R R6, SRZ ;  /* 0x0000000000067805 */ /* 0x000fe4000001ff00 */
[----:B------:R0:W0:Y:S01]  /*0570*/  LDC.64 R2, c[0x4][R0] ;  /* 0x0100000000027b82 */ /* 0x0000220000000a00 */
[----:B----4-:R-:W-:Y:S02]  /*0580*/  IMAD.U32 R4, RZ, RZ, UR4 ;  /* 0x00000004ff047e24 */ /* 0x010fe4000f8e00ff */
[----:B------:R-:W-:-:S07]  /*0590*/  IMAD.U32 R5, RZ, RZ, UR5 ;  /* 0x00000005ff057e24 */ /* 0x000fce000f8e00ff */
[----:B------:R-:W-:-:S07]  /*05a0*/  LEPC R20, `(.L_x_13) ;  /* 0x000000001014794e */ /* 0x000fce0000000000 */
[----:B0123--:R-:W-:Y:S05]  /*05b0*/  CALL.ABS.NOINC R2 ;  /* 0x0000000002007343 */ /* 0x00ffea0003c00000 */
.L_x_13:
[----:B------:R4:W0:Y:S02]  /*05c0*/  LDS R3, [R18+0x28] ;  /* 0x0000280012037984 */ /* 0x0008240000000800 */
.L_x_12:
[----:B------:R-:W-:Y:S05]  /*05d0*/  BSYNC.RECONVERGENT B6 ;  /* 0x0000000000067941 */ /* 0x000fea0003800200 */
.L_x_11:
[----:B------:R-:W0:Y:S01]  /*05e0*/  LDS R0, [R18+0x8] ;  /* 0x0000080012007984 */ /* 0x000e220000000800 */
[----:B------:R-:W-:Y:S01]  /*05f0*/  BSSY.RECONVERGENT B6, `(.L_x_14) ;  /* 0x000000f000067945 */ /* 0x000fe20003800200 */
[----:B0-----:R-:W-:-:S04]  /*0600*/  ISETP.GT.AND P0, PT, R3, R0, PT ;  /* 0x000000000300720c */ /* 0x001fc80003f04270 */
[----:B------:R-:W-:Y:S02]  /*0610*/  SEL R23, R23, RZ, P0 ;  /* 0x000000ff17177207 */ /* 0x000fe40000000000 */
[----:B------:R-:W-:-:S03]  /*0620*/  ISETP.NE.AND P0, PT, R19, 0xf2, PT ;  /* 0x000000f21300780c */ /* 0x000fc60003f05270 */
[----:B------:R0:W-:Y:S10]  /*0630*/  STG.E desc[UR36][R16.64], R23 ;  /* 0x0000001710007986 */ /* 0x0001f4000c101924 */
[----:B------:R-:W-:Y:S05]  /*0640*/  @P0 BRA `(.L_x_15) ;  /* 0x0000000000240947 */ /* 0x000fea0003800000 */
[----:B------:R-:W-:Y:S01]  /*0650*/  MOV R0, 0x0 ;  /* 0x0000000000007802 */ /* 0x000fe20000000f00 */
[----:B------:R-:W5:Y:S01]  /*0660*/  LDCU.64 UR4, c[0x4][0x8] ;  /* 0x01000100ff0477ac */ /* 0x000f620008000a00 */
[----:B------:R-:W-:Y:S02]  /*0670*/  CS2R R6, SRZ ;  /* 0x0000000000067805 */ /* 0x000fe4000001ff00 */
[----:B------:R0:W0:Y:S01]  /*0680*/  LDC.64 R2, c[0x4][R0] ;  /* 0x0100000000027b82 */ /* 0x0000220000000a00 */
[----:B-----5:R-:W-:Y:S02]  /*0690*/  IMAD.U32 R4, RZ, RZ, UR4 ;  /* 0x00000004ff047e24 */ /* 0x020fe4000f8e00ff */
[----:B------:R-:W-:-:S07]  /*06a0*/  IMAD.U32 R5, RZ, RZ, UR5 ;  /* 0x00000005ff057e24 */ /* 0x000fce000f8e00ff */
[----:B------:R-:W-:-:S07]  /*06b0*/  LEPC R20, `(.L_x_16) ;  /* 0x000000001014794e */ /* 0x000fce0000000000 */
[----:B01234-:R-:W-:Y:S05]  /*06c0*/  CALL.ABS.NOINC R2 ;  /* 0x0000000002007343 */ /* 0x01ffea0003c00000 */
.L_x_16:
[----:B------:R0:W1:Y:S02]  /*06d0*/  LDS R3, [R18+0x28] ;  /* 0x0000280012037984 */ /* 0x0000640000000800 */
.L_x_15:
[----:B------:R-:W-:Y:S05]  /*06e0*/  BSYNC.RECONVERGENT B6 ;  /* 0x0000000000067941 */ /* 0x000fea0003800200 */
.L_x_14:
[----:B------:R-:W1:Y:S01]  /*06f0*/  LDS R0, [R18+0xc] ;  /* 0x00000c0012007984 */ /* 0x000e620000000800 */
[----:B------:R-:W-:Y:S01]  /*0700*/  BSSY.RECONVERGENT B6, `(.L_x_17) ;  /* 0x000000f000067945 */ /* 0x000fe20003800200 */
[----:B-1----:R-:W-:-:S04]  /*0710*/  ISETP.GT.AND P0, PT, R3, R0, PT ;  /* 0x000000000300720c */ /* 0x002fc80003f04270 */
[----:B0-----:R-:W-:Y:S02]  /*0720*/  SEL R23, R23, RZ, P0 ;  /* 0x000000ff17177207 */ /* 0x001fe40000000000 */
        /* <DEDUP_REMOVED lines=8> */
[----:B------:R-:W-:-:S07]  /*07b0*/  IMAD.U32 R5, RZ, RZ, UR5 ;  /* 0x00000005ff057e24 */ /* 0x000fce000f8e00ff */
[----:B------:R-:W-:-:S07]  /*07c0*/  LEPC R20, `(.L_x_19) ;  /* 0x000000001014794e */ /* 0x000fce0000000000 */
[----:B0-234-:R-:W-:Y:S05]  /*07d0*/  CALL.ABS.NOINC R2 ;  /* 0x0000000002007343 */ /* 0x01dfea0003c00000 */
.L_x_19:
[----:B------:R1:W0:Y:S02]  /*07e0*/  LDS R3, [R18+0x28] ;  /* 0x0000280012037984 */ /* 0x0002240000000800 */
.L_x_18:
[----:B------:R-:W-:Y:S05]  /*07f0*/  BSYNC.RECONVERGENT B6 ;  /* 0x0000000000067941 */ /* 0x000fea0003800200 */
.L_x_17:
        /* <DEDUP_REMOVED lines=15> */
.L_x_22:
[----:B------:R0:W1:Y:S02]  /*08f0*/  LDS R3, [R18+0x28] ;  /* 0x0000280012037984 */ /* 0x0000640000000800 */
.L_x_21:
[----:B------:R-:W-:Y:S05]  /*0900*/  BSYNC.RECONVERGENT B6 ;  /* 0x0000000000067941 */ /* 0x000fea0003800200 */
.L_x_20:
        /* <DEDUP_REMOVED lines=15> */
.L_x_25:
[----:B------:R1:W0:Y:S02]  /*0a00*/  LDS R3, [R18+0x28] ;  /* 0x0000280012037984 */ /* 0x0002240000000800 */
.L_x_24:
[----:B------:R-:W-:Y:S05]  /*0a10*/  BSYNC.RECONVERGENT B6 ;  /* 0x0000000000067941 */ /* 0x000fea0003800200 */
.L_x_23:
        /* <DEDUP_REMOVED lines=15> */
.L_x_28:
[----:B------:R0:W1:Y:S02]  /*0b10*/  LDS R3, [R18+0x28] ;  /* 0x0000280012037984 */ /* 0x0000640000000800 */
.L_x_27:
[----:B------:R-:W-:Y:S05]  /*0b20*/  BSYNC.RECONVERGENT B6 ;  /* 0x0000000000067941 */ /* 0x000fea0003800200 */
.L_x_26:
        /* <DEDUP_REMOVED lines=15> */
.L_x_31:
[----:B------:R1:W0:Y:S02]  /*0c20*/  LDS R3, [R18+0x28] ;  /* 0x0000280012037984 */ /* 0x0002240000000800 */
.L_x_30:
[----:B------:R-:W-:Y:S05]  /*0c30*/  BSYNC.RECONVERGENT B6 ;  /* 0x0000000000067941 */ /* 0x000fea0003800200 */
.L_x_29:
        /* <DEDUP_REMOVED lines=15> */
.L_x_34:
[----:B------:R0:W1:Y:S02]  /*0d30*/  LDS R3, [R18+0x28] ;  /* 0x0000280012037984 */ /* 0x0000640000000800 */
.L_x_33:
[----:B------:R-:W-:Y:S05]  /*0d40*/  BSYNC.RECONVERGENT B6 ;  /* 0x0000000000067941 */ /* 0x000fea0003800200 */
.L_x_32:
        /* <DEDUP_REMOVED lines=15> */
.L_x_36:
[----:B------:R-:W-:Y:S05]  /*0e40*/  BSYNC.RECONVERGENT B6 ;  /* 0x0000000000067941 */ /* 0x000fea0003800200 */
.L_x_35:
[----:B------:R1:W-:Y:S01]  /*0e50*/  STG.E desc[UR36][R16.64], R23 ;  /* 0x0000001710007986 */ /* 0x0003e2000c101924 */
[----:B------:R-:W-:Y:S01]  /*0e60*/  ISETP.NE.AND P0, PT, R19, 0xf2, PT ;  /* 0x000000f21300780c */ /* 0x000fe20003f05270 */
[----:B------:R-:W-:-:S12]  /*0e70*/  BSSY.RECONVERGENT B6, `(.L_x_37) ;  /* 0x000000a000067945 */ /* 0x000fd80003800200 */
[----:B-1----:R-:W-:Y:S05]  /*0e80*/  @P0 BRA `(.L_x_38) ;  /* 0x0000000000200947 */ /* 0x002fea0003800000 */
        /* <DEDUP_REMOVED lines=8> */
.L_x_38:
[----:B------:R-:W-:Y:S05]  /*0f10*/  BSYNC.RECONVERGENT B6 ;  /* 0x0000000000067941 */ /* 0x000fea0003800200 */
.L_x_37:
[----:B------:R-:W-:Y:S01]  /*0f20*/  LDS R3, [R18+0x28] ;  /* 0x0000280012037984 */ /* 0x000fe20000000800 */
[----:B------:R-:W-:Y:S03]  /*0f30*/  BSSY.RECONVERGENT B6, `(.L_x_39) ;  /* 0x0000010000067945 */ /* 0x000fe60003800200 */
[----:B------:R-:W1:Y:S02]  /*0f40*/  LDS R0, [R18+0x2c] ;  /* 0x00002c0012007984 */ /* 0x000e640000000800 */
        /* <DEDUP_REMOVED lines=13> */
.L_x_41:
[----:B------:R1:W0:Y:S02]  /*1020*/  LDS R3, [R18+0x28] ;  /* 0x0000280012037984 */ /* 0x0002240000000800 */
.L_x_40:
[----:B------:R-:W-:Y:S05]  /*1030*/  BSYNC.RECONVERGENT B6 ;  /* 0x0000000000067941 */ /* 0x000fea0003800200 */
.L_x_39:
        /* <DEDUP_REMOVED lines=15> */
.L_x_44:
[----:B------:R0:W1:Y:S02]  /*1130*/  LDS R3, [R18+0x28] ;  /* 0x0000280012037984 */ /* 0x0000640000000800 */
.L_x_43:
[----:B------:R-:W-:Y:S05]  /*1140*/  BSYNC.RECONVERGENT B6 ;  /* 0x0000000000067941 */ /* 0x000fea0003800200 */
.L_x_42:
        /* <DEDUP_REMOVED lines=15> */
.L_x_47:
[----:B------:R1:W0:Y:S02]  /*1240*/  LDS R3, [R18+0x28] ;  /* 0x0000280012037984 */ /* 0x0002240000000800 */
.L_x_46:
[----:B------:R-:W-:Y:S05]  /*1250*/  BSYNC.RECONVERGENT B6 ;  /* 0x0000000000067941 */ /* 0x000fea0003800200 */
.L_x_45:
        /* <DEDUP_REMOVED lines=15> */
.L_x_50:
[----:B------:R0:W1:Y:S02]  /*1350*/  LDS R3, [R18+0x28] ;  /* 0x0000280012037984 */ /* 0x0000640000000800 */
.L_x_49:
[----:B------:R-:W-:Y:S05]  /*1360*/  BSYNC.RECONVERGENT B6 ;  /* 0x0000000000067941 */ /* 0x000fea0003800200 */
.L_x_48:
        /* <DEDUP_REMOVED lines=15> */
.L_x_53:
[----:B------:R1:W0:Y:S02]  /*1460*/  LDS R3, [R18+0x28] ;  /* 0x0000280012037984 */ /* 0x0002240000000800 */
.L_x_52:
[----:B------:R-:W-:Y:S05]  /*1470*/  BSYNC.RECONVERGENT B6 ;  /* 0x0000000000067941 */ /* 0x000fea0003800200 */
.L_x_51:
        /* <DEDUP_REMOVED lines=15> */
.L_x_56:
[----:B------:R0:W1:Y:S02]  /*1570*/  LDS R3, [R18+0x28] ;  /* 0x0000280012037984 */ /* 0x0000640000000800 */
.L_x_55:
[----:B------:R-:W-:Y:S05]  /*1580*/  BSYNC.RECONVERGENT B6 ;  /* 0x0000000000067941 */ /* 0x000fea0003800200 */
.L_x_54:
        /* <DEDUP_REMOVED lines=15> */
.L_x_59:
[----:B------:R1:W0:Y:S02]  /*1680*/  LDS R3, [R18+0x28] ;  /* 0x0000280012037984 */ /* 0x0002240000000800 */
.L_x_58:
[----:B------:R-:W-:Y:S05]  /*1690*/  BSYNC.RECONVERGENT B6 ;  /* 0x0000000000067941 */ /* 0x000fea0003800200 */
.L_x_57:
        /* <DEDUP_REMOVED lines=15> */
.L_x_62:
[----:B------:R0:W1:Y:S02]  /*1790*/  LDS R3, [R18+0x28] ;  /* 0x0000280012037984 */ /* 0x0000640000000800 */
.L_x_61:
[----:B------:R-:W-:Y:S05]  /*17a0*/  BSYNC.RECONVERGENT B6 ;  /* 0x0000000000067941 */ /* 0x000fea0003800200 */
.L_x_60:
        /* <DEDUP_REMOVED lines=15> */
.L_x_65:
[----:B------:R1:W0:Y:S02]  /*18a0*/  LDS R3, [R18+0x28] ;  /* 0x0000280012037984 */ /* 0x0002240000000800 */
.L_x_64:
[----:B------:R-:W-:Y:S05]  /*18b0*/  BSYNC.RECONVERGENT B6 ;  /* 0x0000000000067941 */ /* 0x000fea0003800200 */
.L_x_63:
[----:B-1234-:R-:W0:Y:S02]  /*18c0*/  LDS R18, [R18+0x50] ;  /* 0x0000500012127984 */ /* 0x01ee240000000800 */
[----:B0-----:R-:W-:-:S04]  /*18d0*/  ISETP.GT.AND P0, PT, R3, R18, PT ;  /* 0x000000120300720c */ /* 0x001fc80003f04270 */
[----:B------:R-:W-:-:S05]  /*18e0*/  SEL R3, R23, RZ, P0 ;  /* 0x000000ff17037207 */ /* 0x000fca0000000000 */
[----:B------:R-:W-:Y:S01]  /*18f0*/  STG.E desc[UR36][R16.64], R3 ;  /* 0x0000000310007986 */ /* 0x000fe2000c101924 */
[----:B------:R-:W-:Y:S05]  /*1900*/  EXIT ;  /* 0x000000000000794d */ /* 0x000fea0003800000 */
.L_x_66:
[----:B------:R-:W-:-:S00]  /*1910*/  BRA `(.L_x_66) ;  /* 0xfffffffc00fc7947 */ /* 0x000fc0000383ffff */
[----:B------:R-:W-:-:S00]  /*1920*/  NOP ;  /* 0x0000000000007918 */ /* 0x000fc00000000000 */
        /* <DEDUP_REMOVED lines=13> */
.L_x_67:


//--------------------- .nv.shared._Z11compute_gpuPiS_i --------------------------
	.section	.nv.shared._Z11compute_gpuPiS_i,"aw",@nobits
	.sectionflags	@""
	.align	4
.nv.shared._Z11compute_gpuPiS_i:
	.zero		1232


//--------------------- .nv.shared.reserved.0     --------------------------
	.section	.nv.shared.reserved.0,"aw",@nobits
	.weak		__nv_reservedSMEM_offset_0_alias
	.size		__nv_reservedSMEM_offset_0_alias, 0, 64
	.other		__nv_reservedSMEM_offset_0_alias,@"STO_CUDA_RESERVED_SHARED STV_DEFAULT"
__nv_reservedSMEM_offset_0_alias:
	.zero		0
	.zero		64


//--------------------- .nv.global                --------------------------
	.section	.nv.global,"aw",@nobits
.nv.global:
	.type		$str,@object
	.size		$str,(.L_0 - $str)
$str:
	.zero		1
.L_0:


//--------------------- .nv.constant0._Z11compute_gpuPiS_i --------------------------
	.section	.nv.constant0._Z11compute_gpuPiS_i,"a",@progbits
	.sectionflags	@""
	.align	4
.nv.constant0._Z11compute_gpuPiS_i:
	.zero		916


//--------------------- SYMBOLS --------------------------

	.type		.nv.reservedSmem.offset0,@object
	.size		.nv.reservedSmem.offset0,0x4
	.type		.nv.reservedSmem.cap,@object
	.size		.nv.reservedSmem.cap,0x4
	.type		vprintf,@function
